//
// Generated by NVIDIA NVVM Compiler
//
// Compiler Build ID: CL-36424714
// Cuda compilation tools, release 13.0, V13.0.88
// Based on NVVM 20.0.0
//

.version 9.0
.target sm_100
.address_size 64

	// .globl	gammaGovaluate

.visible .entry gammaGovaluate(
	.param .u64 .ptr .align 1 gammaGovaluate_param_0,
	.param .u32 gammaGovaluate_param_1
)
{
	.reg .pred 	%p<19>;
	.reg .b32 	%r<23>;
	.reg .b32 	%f<146>;
	.reg .b64 	%rd<5>;

	ld.param.u64 	%rd2, [gammaGovaluate_param_0];
	ld.param.u32 	%r2, [gammaGovaluate_param_1];
	mov.u32 	%r3, %ctaid.y;
	mov.u32 	%r4, %nctaid.x;
	mov.u32 	%r5, %ctaid.x;
	mad.lo.s32 	%r6, %r3, %r4, %r5;
	mov.u32 	%r7, %ntid.x;
	mov.u32 	%r8, %tid.x;
	mad.lo.s32 	%r1, %r6, %r7, %r8;
	setp.ge.s32 	%p1, %r1, %r2;
	@%p1 bra 	$L__BB0_12;
	cvta.to.global.u64 	%rd3, %rd2;
	mul.wide.s32 	%rd4, %r1, 4;
	add.s64 	%rd1, %rd3, %rd4;
	ld.global.f32 	%f1, [%rd1];
	abs.f32 	%f2, %f1;
	setp.ltu.f32 	%p2, %f2, 0f3FC00000;
	@%p2 bra 	$L__BB0_7;
	setp.geu.f32 	%p3, %f1, 0f00000000;
	setp.gt.f32 	%p4, %f2, 0f42246666;
	selp.f32 	%f3, 0f42246666, %f1, %p4;
	abs.f32 	%f4, %f3;
	setp.lt.f32 	%p5, %f4, 0f00800000;
	mul.f32 	%f20, %f4, 0f4B800000;
	selp.f32 	%f21, %f20, %f4, %p5;
	selp.f32 	%f22, 0fC1C00000, 0f00000000, %p5;
	mov.b32 	%r9, %f21;
	add.s32 	%r10, %r9, -1060439283;
	and.b32  	%r11, %r10, -8388608;
	sub.s32 	%r12, %r9, %r11;
	mov.b32 	%f23, %r12;
	cvt.rn.f32.s32 	%f24, %r11;
	fma.rn.f32 	%f25, %f24, 0f34000000, %f22;
	add.f32 	%f26, %f23, 0fBF800000;
	add.f32 	%f27, %f23, 0f3F800000;
	rcp.approx.ftz.f32 	%f28, %f27;
	add.f32 	%f29, %f26, %f26;
	mul.f32 	%f30, %f29, %f28;
	mul.f32 	%f31, %f30, %f30;
	sub.f32 	%f32, %f26, %f30;
	add.f32 	%f33, %f32, %f32;
	neg.f32 	%f34, %f30;
	fma.rn.f32 	%f35, %f34, %f26, %f33;
	mul.rn.f32 	%f36, %f28, %f35;
	fma.rn.f32 	%f37, %f31, 0f3A2C32E4, 0f3B52E7DB;
	fma.rn.f32 	%f38, %f37, %f31, 0f3C93BB73;
	fma.rn.f32 	%f39, %f38, %f31, 0f3DF6384F;
	mul.rn.f32 	%f40, %f39, %f31;
	fma.rn.f32 	%f41, %f30, 0f3FB8AA3B, %f25;
	sub.f32 	%f42, %f25, %f41;
	fma.rn.f32 	%f43, %f30, 0f3FB8AA3B, %f42;
	fma.rn.f32 	%f44, %f36, 0f3FB8AA3B, %f43;
	fma.rn.f32 	%f45, %f30, 0f32A55E34, %f44;
	fma.rn.f32 	%f46, %f40, %f30, %f45;
	add.rn.f32 	%f47, %f41, %f46;
	neg.f32 	%f48, %f41;
	add.rn.f32 	%f49, %f47, %f48;
	neg.f32 	%f50, %f49;
	add.rn.f32 	%f51, %f46, %f50;
	add.f32 	%f52, %f4, 0fBF000000;
	mul.rn.f32 	%f53, %f47, %f52;
	neg.f32 	%f54, %f53;
	fma.rn.f32 	%f55, %f47, %f52, %f54;
	fma.rn.f32 	%f56, %f51, %f52, %f55;
	mov.f32 	%f57, 0f3FB8AA3B;
	mul.rn.f32 	%f58, %f57, %f4;
	neg.f32 	%f59, %f58;
	fma.rn.f32 	%f60, %f4, 0f3FB8AA3B, %f59;
	fma.rn.f32 	%f61, %f4, 0f32A57060, %f60;
	add.rn.f32 	%f142, %f53, %f59;
	add.rn.f32 	%f62, %f142, %f58;
	neg.f32 	%f63, %f62;
	add.rn.f32 	%f64, %f142, %f63;
	add.rn.f32 	%f65, %f53, %f63;
	neg.f32 	%f66, %f64;
	add.rn.f32 	%f67, %f59, %f66;
	add.rn.f32 	%f68, %f65, %f67;
	sub.f32 	%f69, %f56, %f61;
	add.f32 	%f143, %f69, %f68;
	@%p3 bra 	$L__BB0_4;
	neg.f32 	%f70, %f142;
	neg.f32 	%f143, %f143;
	setp.gt.f32 	%p6, %f4, 0f42040000;
	mov.f32 	%f71, 0f42400000;
	sub.f32 	%f72, %f71, %f142;
	selp.f32 	%f142, %f72, %f70, %p6;
$L__BB0_4:
	setp.geu.f32 	%p7, %f1, 0f00000000;
	cvt.rni.f32.f32 	%f73, %f142;
	sub.f32 	%f74, %f142, %f73;
	add.f32 	%f75, %f143, %f74;
	fma.rn.f32 	%f76, %f75, 0f391FCB8E, 0f3AAF85ED;
	fma.rn.f32 	%f77, %f76, %f75, 0f3C1D9856;
	fma.rn.f32 	%f78, %f77, %f75, 0f3D6357BB;
	fma.rn.f32 	%f79, %f78, %f75, 0f3E75FDEC;
	fma.rn.f32 	%f80, %f79, %f75, 0f3F317218;
	fma.rn.f32 	%f81, %f80, %f75, 0f3F800000;
	cvt.rzi.s32.f32 	%r13, %f73;
	setp.gt.f32 	%p8, %f73, 0f00000000;
	selp.b32 	%r14, 0, -2097152000, %p8;
	add.s32 	%r15, %r14, 2130706432;
	mov.b32 	%f82, %r15;
	mul.f32 	%f83, %f81, %f82;
	shl.b32 	%r16, %r13, 23;
	sub.s32 	%r17, %r16, %r14;
	mov.b32 	%f84, %r17;
	mul.f32 	%f85, %f83, %f84;
	mul.f32 	%f11, %f85, 0f40206C99;
	rcp.approx.ftz.f32 	%f12, %f4;
	fma.rn.f32 	%f86, %f12, 0f388F7971, 0fB8543ED8;
	fma.rn.f32 	%f87, %f86, %f12, 0fB9DDA6BE;
	fma.rn.f32 	%f88, %f87, %f12, 0f3A820ABE;
	fma.rn.f32 	%f89, %f88, %f12, 0fB9920AFD;
	fma.rn.f32 	%f90, %f89, %f12, 0fBB2F4D64;
	fma.rn.f32 	%f91, %f90, %f12, 0f3B638732;
	fma.rn.f32 	%f13, %f91, %f12, 0f3DAAAAAC;
	@%p7 bra 	$L__BB0_6;
	mul.f32 	%f93, %f12, %f13;
	fma.rn.f32 	%f94, %f93, %f3, %f3;
	add.f32 	%f95, %f4, %f4;
	cvt.rni.f32.f32 	%f96, %f95;
	cvt.rzi.s32.f32 	%r18, %f96;
	fma.rn.f32 	%f97, %f96, 0fBF000000, %f4;
	mul.rn.f32 	%f98, %f97, %f97;
	fma.rn.f32 	%f99, %f98, 0fBF17ACC9, 0f40233590;
	fma.rn.f32 	%f100, %f98, 0f3E684E12, 0fBFAAD2E0;
	fma.rn.f32 	%f101, %f99, %f98, 0fC0A55DF6;
	fma.rn.f32 	%f102, %f100, %f98, 0f4081E0CF;
	fma.rn.f32 	%f103, %f98, %f97, 0f00000000;
	fma.rn.f32 	%f104, %f102, %f98, 0fC09DE9E6;
	fma.rn.f32 	%f105, %f101, %f103, 0f00000000;
	fma.rn.f32 	%f106, %f104, %f98, 0f3F800000;
	fma.rn.f32 	%f107, %f97, 0f40490FDB, %f105;
	and.b32  	%r19, %r18, 1;
	setp.eq.b32 	%p9, %r19, 1;
	selp.f32 	%f108, %f106, %f107, %p9;
	and.b32  	%r20, %r18, 2;
	setp.eq.s32 	%p10, %r20, 0;
	mov.f32 	%f109, 0f00000000;
	sub.f32 	%f110, %f109, %f108;
	selp.f32 	%f111, %f108, %f110, %p10;
	mul.rn.f32 	%f112, %f94, %f111;
	neg.f32 	%f113, %f112;
	fma.rn.f32 	%f114, %f94, %f111, %f113;
	mov.f32 	%f115, 0f3F800000;
	div.approx.f32 	%f116, %f115, %f112;
	neg.f32 	%f117, %f116;
	mul.f32 	%f118, %f116, %f117;
	mul.f32 	%f119, %f114, %f118;
	mul.f32 	%f120, %f11, %f119;
	fma.rn.f32 	%f121, %f11, %f116, %f120;
	mul.f32 	%f122, %f121, 0f3F000000;
	setp.gt.f32 	%p11, %f4, 0f42040000;
	mul.f32 	%f123, %f122, 0f27800000;
	selp.f32 	%f144, %f123, %f122, %p11;
	bra.uni 	$L__BB0_8;
$L__BB0_6:
	mul.f32 	%f92, %f12, %f13;
	fma.rn.f32 	%f145, %f92, %f11, %f11;
	bra.uni 	$L__BB0_11;
$L__BB0_7:
	setp.geu.f32 	%p12, %f1, 0f00000000;
	setp.lt.f32 	%p13, %f1, 0fBF000000;
	selp.f32 	%f124, %f1, 0f3F800000, %p13;
	setp.eq.f32 	%p14, %f1, 0f00000000;
	cvt.rni.f32.f32 	%f125, %f1;
	sub.f32 	%f126, %f1, %f125;
	selp.f32 	%f127, %f1, %f126, %p14;
	setp.le.f32 	%p15, %f1, 0f3F000000;
	selp.f32 	%f128, %f127, 0f3F800000, %p15;
	mul.f32 	%f129, %f124, %f128;
	fma.rn.f32 	%f130, %f127, 0fBA8C9F66, 0f3BE903D7;
	fma.rn.f32 	%f131, %f130, %f127, 0fBC1E00B0;
	fma.rn.f32 	%f132, %f131, %f127, 0fBD2CC522;
	fma.rn.f32 	%f133, %f132, %f127, 0f3E2A89B3;
	fma.rn.f32 	%f134, %f133, %f127, 0fBD2C0C05;
	fma.rn.f32 	%f135, %f134, %f127, 0fBF27E7A2;
	fma.rn.f32 	%f136, %f135, %f127, 0f3F13C468;
	fma.rn.f32 	%f137, %f136, %f129, 0f00000000;
	fma.rn.f32 	%f138, %f137, %f127, %f129;
	mov.f32 	%f139, 0f3F800000;
	div.approx.f32 	%f144, %f139, %f138;
	mov.f32 	%f145, %f144;
	@%p12 bra 	$L__BB0_11;
$L__BB0_8:
	cvt.rzi.f32.f32 	%f141, %f1;
	setp.eq.f32 	%p16, %f1, %f141;
	mov.f32 	%f145, 0f7FFFFFFF;
	@%p16 bra 	$L__BB0_11;
	setp.geu.f32 	%p17, %f1, 0fC2246666;
	mov.f32 	%f145, %f144;
	@%p17 bra 	$L__BB0_11;
	cvt.rzi.s32.f32 	%r21, %f1;
	and.b32  	%r22, %r21, 1;
	setp.eq.b32 	%p18, %r22, 1;
	selp.f32 	%f145, 0f00000000, %f144, %p18;
$L__BB0_11:
	st.global.f32 	[%rd1], %f145;
$L__BB0_12:
	ret;

}


// ===== COMPILED SASS (sm_100) =====

	.target	sm_100

	.elftype	@"ET_EXEC"


//--------------------- .note.nv.tkinfo           --------------------------
	.section	.note.nv.tkinfo,"",@"SHT_NOTE"
	.sectionflags	@"SHF_NOTE_NV_TKINFO"
	.tkinfo
        /*0018*/ 	.word	0x00000002
        /*0030*/ 	.string	""
        /*0030*/ 	.string	"ptxas"
        /*0030*/ 	.string	"Cuda compilation tools, release 13.0, V13.0.88"
        /*0030*/ 	.string	"Build cuda_13.0.r13.0/compiler.36424714_0"
        /*0030*/ 	.string	"-arch sm_100 -m 64 "



//--------------------- .note.nv.cuinfo           --------------------------
	.section	.note.nv.cuinfo,"",@"SHT_NOTE"
	.sectionflags	@"SHF_NOTE_NV_CUINFO"
        /*0018*/ 	.short	0x0002
        /*001a*/ 	.short	0x0064
        /*001c*/ 	.short	0x0082
	.zero		2


//--------------------- .nv.info                  --------------------------
	.section	.nv.info,"",@"SHT_CUDA_INFO"
	.align	4


	//----- nvinfo : EIATTR_REGCOUNT
	.align		4
        /*0000*/ 	.byte	0x04, 0x2f
        /*0002*/ 	.short	(.L_1 - .L_0)
	.align		4
.L_0:
        /*0004*/ 	.word	index@(gammaGovaluate)
        /*0008*/ 	.word	0x00000014


	//----- nvinfo : EIATTR_FRAME_SIZE
	.align		4
.L_1:
        /*000c*/ 	.byte	0x04, 0x11
        /*000e*/ 	.short	(.L_3 - .L_2)
	.align		4
.L_2:
        /*0010*/ 	.word	index@(gammaGovaluate)
        /*0014*/ 	.word	0x00000000


	//----- nvinfo : EIATTR_MIN_STACK_SIZE
	.align		4
.L_3:
        /*0018*/ 	.byte	0x04, 0x12
        /*001a*/ 	.short	(.L_5 - .L_4)
	.align		4
.L_4:
        /*001c*/ 	.word	index@(gammaGovaluate)
        /*0020*/ 	.word	0x00000000
.L_5:


//--------------------- .nv.compat                --------------------------
	.section	.nv.compat,"",@"SHT_CUDA_COMPAT_INFO"
	.align	4
        /*0000*/ 	.byte	0x02, 0x09, 0x00, 0x00, 0x02, 0x02, 0x01, 0x00, 0x02, 0x05, 0x05, 0x00, 0x03, 0x07, 0x01, 0x01
        /*0010*/ 	.byte	0x02, 0x03, 0x00, 0x00, 0x02, 0x06, 0x01, 0x00, 0x04, 0x0b, 0x08, 0x00, 0x01, 0x00, 0x00, 0x00
        /*0020*/ 	.byte	0x00, 0x00, 0x00, 0x00


//--------------------- .nv.info.gammaGovaluate   --------------------------
	.section	.nv.info.gammaGovaluate,"",@"SHT_CUDA_INFO"
	.sectionflags	@""
	.align	4


	//----- nvinfo : EIATTR_CUDA_API_VERSION
	.align		4
        /*0000*/ 	.byte	0x04, 0x37
        /*0002*/ 	.short	(.L_7 - .L_6)
.L_6:
        /*0004*/ 	.word	0x00000082


	//----- nvinfo : EIATTR_KPARAM_INFO
	.align		4
.L_7:
        /*0008*/ 	.byte	0x04, 0x17
        /*000a*/ 	.short	(.L_9 - .L_8)
.L_8:
        /*000c*/ 	.word	0x00000000
        /*0010*/ 	.short	0x0001
        /*0012*/ 	.short	0x0008
        /*0014*/ 	.byte	0x00, 0xf0, 0x11, 0x00


	//----- nvinfo : EIATTR_KPARAM_INFO
	.align		4
.L_9:
        /*0018*/ 	.byte	0x04, 0x17
        /*001a*/ 	.short	(.L_11 - .L_10)
.L_10:
        /*001c*/ 	.word	0x00000000
        /*0020*/ 	.short	0x0000
        /*0022*/ 	.short	0x0000
        /*0024*/ 	.byte	0x00, 0xf5, 0x21, 0x00


	//----- nvinfo : EIATTR_SPARSE_MMA_MASK
	.align		4
.L_11:
        /*0028*/ 	.byte	0x03, 0x50
        /*002a*/ 	.short	0x0000


	//----- nvinfo : EIATTR_MAXREG_COUNT
	.align		4
        /*002c*/ 	.byte	0x03, 0x1b
        /*002e*/ 	.short	0x00ff


	//----- nvinfo : EIATTR_MERCURY_ISA_VERSION
	.align		4
        /*0030*/ 	.byte	0x03, 0x5f
        /*0032*/ 	.short	0x0101


	//----- nvinfo : EIATTR_VRC_CTA_INIT_COUNT
	.align		4
        /*0034*/ 	.byte	0x02, 0x4a
	.zero		1
	.zero		1


	//----- nvinfo : EIATTR_EXIT_INSTR_OFFSETS
	.align		4
        /*0038*/ 	.byte	0x04, 0x1c
        /*003a*/ 	.short	(.L_13 - .L_12)


	//   ....[0]....
.L_12:
        /*003c*/ 	.word	0x000000a0


	//   ....[1]....
        /*0040*/ 	.word	0x00000b60


	//----- nvinfo : EIATTR_CRS_STACK_SIZE
	.align		4
.L_13:
        /*0044*/ 	.byte	0x04, 0x1e
        /*0046*/ 	.short	(.L_15 - .L_14)
.L_14:
        /*0048*/ 	.word	0x00000000


	//----- nvinfo : EIATTR_CBANK_PARAM_SIZE
	.align		4
.L_15:
        /*004c*/ 	.byte	0x03, 0x19
        /*004e*/ 	.short	0x000c


	//----- nvinfo : EIATTR_PARAM_CBANK
	.align		4
        /*0050*/ 	.byte	0x04, 0x0a
        /*0052*/ 	.short	(.L_17 - .L_16)
	.align		4
.L_16:
        /*0054*/ 	.word	index@(.nv.constant0.gammaGovaluate)
        /*0058*/ 	.short	0x0380
        /*005a*/ 	.short	0x000c


	//----- nvinfo : EIATTR_SW_WAR
	.align		4
.L_17:
        /*005c*/ 	.byte	0x04, 0x36
        /*005e*/ 	.short	(.L_19 - .L_18)
.L_18:
        /*0060*/ 	.word	0x00000008
.L_19:


//--------------------- .nv.callgraph             --------------------------
	.section	.nv.callgraph,"",@"SHT_CUDA_CALLGRAPH"
	.align	4
	.sectionentsize	8
	.align		4
        /*0000*/ 	.word	0x00000000
	.align		4
        /*0004*/ 	.word	0xffffffff
	.align		4
        /*0008*/ 	.word	0x00000000
	.align		4
        /*000c*/ 	.word	0xfffffffe
	.align		4
        /*0010*/ 	.word	0x00000000
	.align		4
        /*0014*/ 	.word	0xfffffffd
	.align		4
        /*0018*/ 	.word	0x00000000
	.align		4
        /*001c*/ 	.word	0xfffffffc


//--------------------- .text.gammaGovaluate      --------------------------
	.section	.text.gammaGovaluate,"ax",@progbits
	.align	128
        .global         gammaGovaluate
        .type           gammaGovaluate,@function
        .size           gammaGovaluate,(.L_x_6 - gammaGovaluate)
        .other          gammaGovaluate,@"STO_CUDA_ENTRY STV_DEFAULT"
gammaGovaluate:
.text.gammaGovaluate:
[----:B------:R-:W-:Y:S01]  /*0000*/  LDC R1, c[0x0][0x37c] ;  /* 0x0000df00ff017b82 */ /* 0x000fe20000000800 */
[----:B------:R-:W0:Y:S07]  /*0010*/  S2R R0, SR_TID.X ;  /* 0x0000000000007919 */ /* 0x000e2e0000002100 */
[----:B------:R-:W-:Y:S01]  /*0020*/  S2UR UR4, SR_CTAID.Y ;  /* 0x00000000000479c3 */ /* 0x000fe20000002600 */
[----:B------:R-:W1:Y:S01]  /*0030*/  LDCU UR5, c[0x0][0x370] ;  /* 0x00006e00ff0577ac */ /* 0x000e620008000800 */
[----:B------:R-:W2:Y:S06]  /*0040*/  LDCU UR7, c[0x0][0x388] ;  /* 0x00007100ff0777ac */ /* 0x000eac0008000800 */
[----:B------:R-:W1:Y:S08]  /*0050*/  S2UR UR6, SR_CTAID.X ;  /* 0x00000000000679c3 */ /* 0x000e700000002500 */
[----:B------:R-:W0:Y:S01]  /*0060*/  LDC R3, c[0x0][0x360] ;  /* 0x0000d800ff037b82 */ /* 0x000e220000000800 */
[----:B-1----:R-:W-:-:S06]  /*0070*/  UIMAD UR4, UR4, UR5, UR6 ;  /* 0x00000005040472a4 */ /* 0x002fcc000f8e0206 */
[----:B0-----:R-:W-:-:S05]  /*0080*/  IMAD R3, R3, UR4, R0 ;  /* 0x0000000403037c24 */ /* 0x001fca000f8e0200 */
[----:B--2---:R-:W-:-:S13]  /*0090*/  ISETP.GE.AND P0, PT, R3, UR7, PT ;  /* 0x0000000703007c0c */ /* 0x004fda000bf06270 */
[----:B------:R-:W-:Y:S05]  /*00a0*/  @P0 EXIT ;  /* 0x000000000000094d */ /* 0x000fea0003800000 */
[----:B------:R-:W0:Y:S01]  /*00b0*/  LDC.64 R4, c[0x0][0x380] ;  /* 0x0000e000ff047b82 */ /* 0x000e220000000a00 */
[----:B------:R-:W1:Y:S01]  /*00c0*/  LDCU.64 UR4, c[0x0][0x358] ;  /* 0x00006b00ff0477ac */ /* 0x000e620008000a00 */
[----:B0-----:R-:W-:-:S05]  /*00d0*/  IMAD.WIDE R4, R3, 0x4, R4 ;  /* 0x0000000403047825 */ /* 0x001fca00078e0204 */
[----:B-1----:R-:W2:Y:S01]  /*00e0*/  LDG.E R3, desc[UR4][R4.64] ;  /* 0x0000000404037981 */ /* 0x002ea2000c1e1900 */
[----:B------:R-:W-:Y:S01]  /*00f0*/  BSSY.RECONVERGENT B0, `(.L_x_0) ;  /* 0x00000a5000007945 */ /* 0x000fe20003800200 */
[----:B--2---:R-:W-:-:S13]  /*0100*/  FSETP.GE.AND P0, PT, |R3|, 1.5, PT ;  /* 0x3fc000000300780b */ /* 0x004fda0003f06200 */
[----:B------:R-:W-:Y:S05]  /*0110*/  @!P0 BRA `(.L_x_1) ;  /* 0x0000000400f08947 */ /* 0x000fea0003800000 */
[----:B------:R-:W-:Y:S01]  /*0120*/  FSETP.GT.AND P0, PT, |R3|, 41.09999847412109375, PT ;  /* 0x422466660300780b */ /* 0x000fe20003f04200 */
[----:B------:R-:W-:-:S03]  /*0130*/  HFMA2 R13, -RZ, RZ, 0.771484375, 0.21533203125 ;  /* 0x3a2c32e4ff0d7431 */ /* 0x000fc600000001ff */
[----:B------:R-:W-:-:S04]  /*0140*/  FSEL R6, R3, 41.09999847412109375, !P0 ;  /* 0x4224666603067808 */ /* 0x000fc80004000000 */
[C---:B------:R-:W-:Y:S01]  /*0150*/  FSETP.GEU.AND P0, PT, |R6|.reuse, 1.175494350822287508e-38, PT ;  /* 0x008000000600780b */ /* 0x040fe20003f0e200 */
[----:B------:R-:W-:-:S05]  /*0160*/  FMUL R7, |R6|, 16777216 ;  /* 0x4b80000006077820 */ /* 0x000fca0000400200 */
[----:B------:R-:W-:-:S04]  /*0170*/  FSEL R7, R7, |R6|, !P0 ;  /* 0x4000000607077208 */ /* 0x000fc80004000000 */
[----:B------:R-:W-:-:S04]  /*0180*/  IADD3 R0, PT, PT, R7, -0x3f3504f3, RZ ;  /* 0xc0cafb0d07007810 */ /* 0x000fc80007ffe0ff */
[----:B------:R-:W-:Y:S02]  /*0190*/  LOP3.LUT R2, R0, 0xff800000, RZ, 0xc0, !PT ;  /* 0xff80000000027812 */ /* 0x000fe400078ec0ff */
[----:B------:R-:W-:Y:S02]  /*01a0*/  FSEL R0, RZ, -24, P0 ;  /* 0xc1c00000ff007808 */ /* 0x000fe40000000000 */
[----:B------:R-:W-:Y:S02]  /*01b0*/  IADD3 R7, PT, PT, R7, -R2, RZ ;  /* 0x8000000207077210 */ /* 0x000fe40007ffe0ff */
[----:B------:R-:W-:-:S03]  /*01c0*/  FSETP.GEU.AND P0, PT, R3, RZ, PT ;  /* 0x000000ff0300720b */ /* 0x000fc60003f0e000 */
[C---:B------:R-:W-:Y:S01]  /*01d0*/  FADD R9, R7.reuse, 1 ;  /* 0x3f80000007097421 */ /* 0x040fe20000000000 */
[----:B------:R-:W-:Y:S01]  /*01e0*/  FADD R8, R7, -1 ;  /* 0xbf80000007087421 */ /* 0x000fe20000000000 */
[----:B------:R-:W-:-:S03]  /*01f0*/  I2FP.F32.S32 R7, R2 ;  /* 0x0000000200077245 */ /* 0x000fc60000201400 */
[----:B------:R-:W-:Y:S01]  /*0200*/  FADD R10, R8, R8 ;  /* 0x00000008080a7221 */ /* 0x000fe20000000000 */
[----:B------:R-:W0:Y:S01]  /*0210*/  MUFU.RCP R9, R9 ;  /* 0x0000000900097308 */ /* 0x000e220000001000 */
[----:B------:R-:W-:-:S03]  /*0220*/  FFMA R0, R7, 1.1920928955078125e-07, R0 ;  /* 0x3400000007007823 */ /* 0x000fc60000000000 */
[----:B------:R-:W-:Y:S01]  /*0230*/  @!P0 FSETP.GT.AND P1, PT, |R6|, 33, PT ;  /* 0x420400000600880b */ /* 0x000fe20003f24200 */
[----:B0-----:R-:W-:-:S04]  /*0240*/  FMUL R11, R9, R10 ;  /* 0x0000000a090b7220 */ /* 0x001fc80000400000 */
[----:B------:R-:W-:Y:S01]  /*0250*/  FADD R7, R8, -R11 ;  /* 0x8000000b08077221 */ /* 0x000fe20000000000 */
[C---:B------:R-:W-:Y:S01]  /*0260*/  FMUL R2, R11.reuse, R11 ;  /* 0x0000000b0b027220 */ /* 0x040fe20000400000 */
[----:B------:R-:W-:Y:S02]  /*0270*/  FFMA R15, R11, 1.4426950216293334961, R0 ;  /* 0x3fb8aa3b0b0f7823 */ /* 0x000fe40000000000 */
[----:B------:R-:W-:Y:S01]  /*0280*/  FADD R7, R7, R7 ;  /* 0x0000000707077221 */ /* 0x000fe20000000000 */
[----:B------:R-:W-:Y:S01]  /*0290*/  FFMA R13, R2, R13, 0.0032181653659790754318 ;  /* 0x3b52e7db020d7423 */ /* 0x000fe2000000000d */
[----:B------:R-:W-:Y:S02]  /*02a0*/  FADD R0, R0, -R15 ;  /* 0x8000000f00007221 */ /* 0x000fe40000000000 */
[----:B------:R-:W-:Y:S01]  /*02b0*/  FFMA R8, R8, -R11, R7 ;  /* 0x8000000b08087223 */ /* 0x000fe20000000007 */
[----:B------:R-:W-:Y:S01]  /*02c0*/  FFMA R13, R2, R13, 0.018033718690276145935 ;  /* 0x3c93bb73020d7423 */ /* 0x000fe2000000000d */
[----:B------:R-:W-:-:S02]  /*02d0*/  FFMA R7, R11, 1.4426950216293334961, R0 ;  /* 0x3fb8aa3b0b077823 */ /* 0x000fc40000000000 */
[----:B------:R-:W-:Y:S01]  /*02e0*/  FMUL R8, R9, R8 ;  /* 0x0000000809087220 */ /* 0x000fe20000400000 */
[----:B------:R-:W-:Y:S01]  /*02f0*/  FFMA R13, R2, R13, 0.12022458761930465698 ;  /* 0x3df6384f020d7423 */ /* 0x000fe2000000000d */
[----:B------:R-:W-:Y:S02]  /*0300*/  FADD R9, |R6|, -0.5 ;  /* 0xbf00000006097421 */ /* 0x000fe40000000200 */
[----:B------:R-:W-:Y:S01]  /*0310*/  FFMA R8, R8, 1.4426950216293334961, R7 ;  /* 0x3fb8aa3b08087823 */ /* 0x000fe20000000007 */
[----:B------:R-:W-:Y:S01]  /*0320*/  FMUL R2, R2, R13 ;  /* 0x0000000d02027220 */ /* 0x000fe20000400000 */
[C---:B------:R-:W-:Y:S02]  /*0330*/  FMUL R13, |R6|.reuse, 1.4426950216293334961 ;  /* 0x3fb8aa3b060d7820 */ /* 0x040fe40000400200 */
[----:B------:R-:W-:Y:S02]  /*0340*/  FFMA R7, R11, 1.9251366722983220825e-08, R8 ;  /* 0x32a55e340b077823 */ /* 0x000fe40000000008 */
[----:B------:R-:W-:-:S02]  /*0350*/  FFMA R17, |R6|, 1.4426950216293334961, -R13 ;  /* 0x3fb8aa3b06117823 */ /* 0x000fc40000000a0d */
[----:B------:R-:W-:Y:S02]  /*0360*/  FFMA R2, R11, R2, R7 ;  /* 0x000000020b027223 */ /* 0x000fe40000000007 */
[----:B------:R-:W-:Y:S02]  /*0370*/  FFMA R17, |R6|, 1.925963033500011079e-08, R17 ;  /* 0x32a5706006117823 */ /* 0x000fe40000000211 */
[----:B------:R-:W-:-:S04]  /*0380*/  FADD R8, R15, R2 ;  /* 0x000000020f087221 */ /* 0x000fc80000000000 */
[----:B------:R-:W-:Y:S01]  /*0390*/  FMUL R11, R8, R9 ;  /* 0x00000009080b7220 */ /* 0x000fe20000400000 */
[----:B------:R-:W-:-:S03]  /*03a0*/  FADD R15, -R15, R8 ;  /* 0x000000080f0f7221 */ /* 0x000fc60000000100 */
[----:B------:R-:W-:Y:S01]  /*03b0*/  FADD R0, R11, -R13 ;  /* 0x8000000d0b007221 */ /* 0x000fe20000000000 */
[----:B------:R-:W-:Y:S01]  /*03c0*/  FADD R15, R2, -R15 ;  /* 0x8000000f020f7221 */ /* 0x000fe20000000000 */
[-C--:B------:R-:W-:Y:S02]  /*03d0*/  FFMA R8, R8, R9.reuse, -R11 ;  /* 0x0000000908087223 */ /* 0x080fe4000000080b */
[----:B------:R-:W-:Y:S01]  /*03e0*/  FADD R10, R13, R0 ;  /* 0x000000000d0a7221 */ /* 0x000fe20000000000 */
[C---:B------:R-:W-:Y:S01]  /*03f0*/  @!P0 FADD R7, -R0.reuse, 48 ;  /* 0x4240000000078421 */ /* 0x040fe20000000100 */
[----:B------:R-:W-:Y:S02]  /*0400*/  FFMA R8, R15, R9, R8 ;  /* 0x000000090f087223 */ /* 0x000fe40000000008 */
[--C-:B------:R-:W-:Y:S01]  /*0410*/  FADD R2, R0, -R10.reuse ;  /* 0x8000000a00027221 */ /* 0x100fe20000000000 */
[----:B------:R-:W-:Y:S01]  /*0420*/  FADD R10, R11, -R10 ;  /* 0x8000000a0b0a7221 */ /* 0x000fe20000000000 */
[----:B------:R-:W-:Y:S01]  /*0430*/  @!P0 FSEL R0, R7, -R0, P1 ;  /* 0x8000000007008208 */ /* 0x000fe20000800000 */
[----:B------:R-:W-:Y:S01]  /*0440*/  FADD R17, R8, -R17 ;  /* 0x8000001108117221 */ /* 0x000fe20000000000 */
[----:B------:R-:W-:Y:S01]  /*0450*/  FADD R13, -R13, -R2 ;  /* 0x800000020d0d7221 */ /* 0x000fe20000000100 */
[----:B------:R-:W0:Y:S01]  /*0460*/  MUFU.RCP R8, |R6| ;  /* 0x4000000600087308 */ /* 0x000e220000001000 */
[----:B------:R-:W-:Y:S01]  /*0470*/  MOV R2, 0x391fcb8e ;  /* 0x391fcb8e00027802 */ /* 0x000fe20000000f00 */
[----:B------:R-:W-:-:S02]  /*0480*/  HFMA2 R11, -RZ, RZ, 0.56982421875, 44576 ;  /* 0x388f7971ff0b7431 */ /* 0x000fc400000001ff */
[----:B------:R-:W-:-:S04]  /*0490*/  FADD R10, R10, R13 ;  /* 0x0000000d0a0a7221 */ /* 0x000fc80000000000 */
[----:B------:R-:W-:Y:S01]  /*04a0*/  FADD R10, R10, R17 ;  /* 0x000000110a0a7221 */ /* 0x000fe20000000000 */
[----:B------:R-:W1:Y:S03]  /*04b0*/  FRND R7, R0 ;  /* 0x0000000000077307 */ /* 0x000e660000201000 */
[----:B------:R-:W-:Y:S01]  /*04c0*/  @!P0 FADD R10, -R10, -RZ ;  /* 0x800000ff0a0a8221 */ /* 0x000fe20000000100 */
[----:B0-----:R-:W-:-:S04]  /*04d0*/  FFMA R11, R8, R11, -5.0603266572579741478e-05 ;  /* 0xb8543ed8080b7423 */ /* 0x001fc8000000000b */
[C---:B------:R-:W-:Y:S01]  /*04e0*/  FFMA R11, R8.reuse, R11, -0.00042276637395843863487 ;  /* 0xb9dda6be080b7423 */ /* 0x040fe2000000000b */
[C---:B-1----:R-:W-:Y:S01]  /*04f0*/  FADD R9, -R7.reuse, R0 ;  /* 0x0000000007097221 */ /* 0x042fe20000000100 */
[----:B------:R-:W-:Y:S01]  /*0500*/  FSETP.GT.AND P1, PT, R7, RZ, PT ;  /* 0x000000ff0700720b */ /* 0x000fe20003f24000 */
[----:B------:R-:W0:Y:S01]  /*0510*/  F2I.NTZ R0, R0 ;  /* 0x0000000000007305 */ /* 0x000e220000203100 */
[C---:B------:R-:W-:Y:S01]  /*0520*/  FFMA R11, R8.reuse, R11, 0.00099214143119752407074 ;  /* 0x3a820abe080b7423 */ /* 0x040fe2000000000b */
[----:B------:R-:W-:Y:S01]  /*0530*/  FADD R9, R9, R10 ;  /* 0x0000000a09097221 */ /* 0x000fe20000000000 */
[----:B------:R-:W-:Y:S02]  /*0540*/  SEL R7, RZ, 0x83000000, P1 ;  /* 0x83000000ff077807 */ /* 0x000fe40000800000 */
[----:B------:R-:W-:Y:S01]  /*0550*/  FFMA R13, R8, R11, -0.00027855476946569979191 ;  /* 0xb9920afd080d7423 */ /* 0x000fe2000000000b */
[----:B------:R-:W-:Y:S01]  /*0560*/  FFMA R2, R9, R2, 0.0013391353422775864601 ;  /* 0x3aaf85ed09027423 */ /* 0x000fe20000000002 */
[----:B------:R-:W-:-:S02]  /*0570*/  IADD3 R11, PT, PT, R7, 0x7f000000, RZ ;  /* 0x7f000000070b7810 */ /* 0x000fc40007ffe0ff */
[----:B------:R-:W-:Y:S01]  /*0580*/  FFMA R13, R8, R13, -0.0026749009266495704651 ;  /* 0xbb2f4d64080d7423 */ /* 0x000fe2000000000d */
[----:B------:R-:W-:-:S03]  /*0590*/  FFMA R2, R9, R2, 0.0096188392490148544312 ;  /* 0x3c1d985609027423 */ /* 0x000fc60000000002 */
[----:B------:R-:W-:Y:S01]  /*05a0*/  FFMA R13, R8, R13, 0.0034718033857643604279 ;  /* 0x3b638732080d7423 */ /* 0x000fe2000000000d */
[C---:B------:R-:W-:Y:S01]  /*05b0*/  FFMA R2, R9.reuse, R2, 0.055503588169813156128 ;  /* 0x3d6357bb09027423 */ /* 0x040fe20000000002 */
[----:B0-----:R-:W-:Y:S02]  /*05c0*/  LEA R7, R0, -R7, 0x17 ;  /* 0x8000000700077211 */ /* 0x001fe400078eb8ff */
[----:B------:R-:W-:Y:S01]  /*05d0*/  FFMA R13, R8, R13, 0.083333343267440795898 ;  /* 0x3daaaaac080d7423 */ /* 0x000fe2000000000d */
[----:B------:R-:W-:-:S04]  /*05e0*/  FFMA R2, R9, R2, 0.24022644758224487305 ;  /* 0x3e75fdec09027423 */ /* 0x000fc80000000002 */
[----:B------:R-:W-:-:S04]  /*05f0*/  FFMA R2, R9, R2, 0.69314718246459960938 ;  /* 0x3f31721809027423 */ /* 0x000fc80000000002 */
[----:B------:R-:W-:-:S04]  /*0600*/  FFMA R2, R9, R2, 1 ;  /* 0x3f80000009027423 */ /* 0x000fc80000000002 */
[----:B------:R-:W-:-:S04]  /*0610*/  FMUL R2, R2, R11 ;  /* 0x0000000b02027220 */ /* 0x000fc80000400000 */
[----:B------:R-:W-:-:S04]  /*0620*/  FMUL R7, R2, R7 ;  /* 0x0000000702077220 */ /* 0x000fc80000400000 */
[----:B------:R-:W-:Y:S01]  /*0630*/  FMUL R7, R7, 2.5066282749176025391 ;  /* 0x40206c9907077820 */ /* 0x000fe20000400000 */
[----:B------:R-:W-:Y:S06]  /*0640*/  @P0 BRA `(.L_x_2) ;  /* 0x0000000000980947 */ /* 0x000fec0003800000 */
[--C-:B------:R-:W-:Y:S01]  /*0650*/  FADD R2, |R6|, |R6|.reuse ;  /* 0x4000000606027221 */ /* 0x100fe20000000200 */
[----:B------:R-:W-:Y:S01]  /*0660*/  MOV R14, 0x3e684e12 ;  /* 0x3e684e12000e7802 */ /* 0x000fe20000000f00 */
[----:B------:R-:W-:Y:S01]  /*0670*/  FMUL R13, R8, R13 ;  /* 0x0000000d080d7220 */ /* 0x000fe20000400000 */
[----:B------:R-:W-:Y:S01]  /*0680*/  MOV R12, 0x3f17acc9 ;  /* 0x3f17acc9000c7802 */ /* 0x000fe20000000f00 */
[----:B------:R-:W0:Y:S02]  /*0690*/  FRND R9, R2 ;  /* 0x0000000200097307 */ /* 0x000e240000201000 */
[----:B------:R-:W-:-:S06]  /*06a0*/  FFMA R13, R6, R13, R6 ;  /* 0x0000000d060d7223 */ /* 0x000fcc0000000006 */
[----:B------:R-:W1:Y:S01]  /*06b0*/  F2I.NTZ R10, R2 ;  /* 0x00000002000a7305 */ /* 0x000e620000203100 */
[----:B0-----:R-:W-:-:S04]  /*06c0*/  FFMA R0, R9, -0.5, |R6| ;  /* 0xbf00000009007823 */ /* 0x001fc80000000406 */
[----:B------:R-:W-:Y:S01]  /*06d0*/  FMUL R9, R0, R0 ;  /* 0x0000000000097220 */ /* 0x000fe20000400000 */
[----:B-1----:R-:W-:-:S03]  /*06e0*/  LOP3.LUT R11, R10, 0x1, RZ, 0xc0, !PT ;  /* 0x000000010a0b7812 */ /* 0x002fc600078ec0ff */
[C---:B------:R-:W-:Y:S01]  /*06f0*/  FFMA R14, R9.reuse, R14, -1.334560394287109375 ;  /* 0xbfaad2e0090e7423 */ /* 0x040fe2000000000e */
[----:B------:R-:W-:Y:S01]  /*0700*/  FFMA R12, R9, -R12, 2.550144195556640625 ;  /* 0x40233590090c7423 */ /* 0x000fe2000000080c */
[----:B------:R-:W-:Y:S02]  /*0710*/  LOP3.LUT P1, RZ, R10, 0x2, RZ, 0xc0, !PT ;  /* 0x000000020aff7812 */ /* 0x000fe4000782c0ff */
[----:B------:R-:W-:Y:S01]  /*0720*/  ISETP.NE.U32.AND P0, PT, R11, 0x1, PT ;  /* 0x000000010b00780c */ /* 0x000fe20003f05070 */
[C---:B------:R-:W-:Y:S01]  /*0730*/  FFMA R14, R9.reuse, R14, 4.0586924552917480469 ;  /* 0x4081e0cf090e7423 */ /* 0x040fe2000000000e */
[----:B------:R-:W-:Y:S01]  /*0740*/  FFMA R11, R0, R9, RZ ;  /* 0x00000009000b7223 */ /* 0x000fe200000000ff */
[C---:B------:R-:W-:Y:S02]  /*0750*/  FFMA R2, R9.reuse, R12, -5.1677198410034179688 ;  /* 0xc0a55df609027423 */ /* 0x040fe4000000000c */
[----:B------:R-:W-:Y:S02]  /*0760*/  FFMA R14, R9, R14, -4.9348020553588867188 ;  /* 0xc09de9e6090e7423 */ /* 0x000fe4000000000e */
[----:B------:R-:W-:-:S02]  /*0770*/  FFMA R11, R2, R11, RZ ;  /* 0x0000000b020b7223 */ /* 0x000fc400000000ff */
[----:B------:R-:W-:Y:S01]  /*0780*/  FFMA R14, R9, R14, 1 ;  /* 0x3f800000090e7423 */ /* 0x000fe2000000000e */
[----:B------:R-:W-:-:S03]  /*0790*/  MOV R9, 0x4b800000 ;  /* 0x4b80000000097802 */ /* 0x000fc60000000f00 */
[----:B------:R-:W-:-:S04]  /*07a0*/  @P0 FFMA R14, R0, 3.1415927410125732422, R11 ;  /* 0x40490fdb000e0823 */ /* 0x000fc8000000000b */
[----:B------:R-:W-:-:S04]  /*07b0*/  @P1 FADD R14, RZ, -R14 ;  /* 0x8000000eff0e1221 */ /* 0x000fc80000000000 */
[----:B------:R-:W-:-:S04]  /*07c0*/  FMUL R0, R13, R14 ;  /* 0x0000000e0d007220 */ /* 0x000fc80000400000 */
[----:B------:R-:W-:Y:S01]  /*07d0*/  FFMA R13, R13, R14, -R0 ;  /* 0x0000000e0d0d7223 */ /* 0x000fe20000000800 */
[----:B------:R-:W-:-:S04]  /*07e0*/  FSETP.GEU.AND P0, PT, |R0|, 1.175494350822287508e-38, PT ;  /* 0x008000000000780b */ /* 0x000fc80003f0e200 */
[----:B------:R-:W-:-:S09]  /*07f0*/  FSEL R9, R9, 1, !P0 ;  /* 0x3f80000009097808 */ /* 0x000fd20004000000 */
[----:B------:R-:W-:Y:S01]  /*0800*/  @!P0 FMUL R0, R0, 16777216 ;  /* 0x4b80000000008820 */ /* 0x000fe20000400000 */
[----:B------:R-:W-:-:S05]  /*0810*/  FSETP.GT.AND P0, PT, |R6|, 33, PT ;  /* 0x420400000600780b */ /* 0x000fca0003f04200 */
[----:B------:R-:W0:Y:S02]  /*0820*/  MUFU.RCP R0, R0 ;  /* 0x0000000000007308 */ /* 0x000e240000001000 */
[----:B0-----:R-:W-:-:S04]  /*0830*/  FMUL R2, R0, R9 ;  /* 0x0000000900027220 */ /* 0x001fc80000400000 */
[----:B------:R-:W-:-:S04]  /*0840*/  FMUL R8, R2, -R2 ;  /* 0x8000000202087220 */ /* 0x000fc80000400000 */
[----:B------:R-:W-:-:S04]  /*0850*/  FMUL R8, R13, R8 ;  /* 0x000000080d087220 */ /* 0x000fc80000400000 */
[----:B------:R-:W-:-:S04]  /*0860*/  FMUL R8, R7, R8 ;  /* 0x0000000807087220 */ /* 0x000fc80000400000 */
[----:B------:R-:W-:-:S04]  /*0870*/  FFMA R8, R7, R2, R8 ;  /* 0x0000000207087223 */ /* 0x000fc80000000008 */
[----:B------:R-:W-:-:S04]  /*0880*/  FMUL R8, R8, 0.5 ;  /* 0x3f00000008087820 */ /* 0x000fc80000400000 */
[----:B------:R-:W-:Y:S01]  /*0890*/  @P0 FMUL R8, R8, 3.5527136788005009294e-15 ;  /* 0x2780000008080820 */ /* 0x000fe20000400000 */
[----:B------:R-:W-:Y:S06]  /*08a0*/  BRA `(.L_x_3) ;  /* 0x00000000007c7947 */ /* 0x000fec0003800000 */
.L_x_2:
[----:B------:R-:W-:-:S04]  /*08b0*/  FMUL R8, R8, R13 ;  /* 0x0000000d08087220 */ /* 0x000fc80000400000 */
[----:B------:R-:W-:Y:S01]  /*08c0*/  FFMA R7, R7, R8, R7 ;  /* 0x0000000807077223 */ /* 0x000fe20000000007 */
[----:B------:R-:W-:Y:S06]  /*08d0*/  BRA `(.L_x_4) ;  /* 0x0000000000987947 */ /* 0x000fec0003800000 */
.L_x_1:
[----:B------:R-:W0:Y:S01]  /*08e0*/  FRND R0, R3 ;  /* 0x0000000300007307 */ /* 0x000e220000201000 */
[C---:B------:R-:W-:Y:S02]  /*08f0*/  FSETP.NEU.AND P0, PT, R3.reuse, RZ, PT ;  /* 0x000000ff0300720b */ /* 0x040fe40003f0d000 */
[----:B------:R-:W-:Y:S02]  /*0900*/  MOV R2, 0x3a8c9f66 ;  /* 0x3a8c9f6600027802 */ /* 0x000fe40000000f00 */
[C---:B------:R-:W-:Y:S01]  /*0910*/  FSETP.GTU.AND P1, PT, R3.reuse, 0.5, PT ;  /* 0x3f0000000300780b */ /* 0x040fe20003f2c000 */
[----:B0-----:R-:W-:-:S05]  /*0920*/  FADD R0, R3, -R0 ;  /* 0x8000000003007221 */ /* 0x001fca0000000000 */
[C---:B------:R-:W-:Y:S02]  /*0930*/  FSEL R7, R3.reuse, R0, !P0 ;  /* 0x0000000003077208 */ /* 0x040fe40004000000 */
[----:B------:R-:W-:Y:S02]  /*0940*/  FSETP.GEU.AND P0, PT, R3, -0.5, PT ;  /* 0xbf0000000300780b */ /* 0x000fe40003f0e000 */
[C---:B------:R-:W-:Y:S01]  /*0950*/  FSEL R9, R7.reuse, 1, !P1 ;  /* 0x3f80000007097808 */ /* 0x040fe20004800000 */
[----:B------:R-:W-:-:S04]  /*0960*/  FFMA R0, R7, -R2, 0.0071110534481704235077 ;  /* 0x3be903d707007423 */ /* 0x000fc80000000802 */
[----:B------:R-:W-:-:S04]  /*0970*/  FFMA R0, R7, R0, -0.0096437186002731323242 ;  /* 0xbc1e00b007007423 */ /* 0x000fc80000000000 */
[----:B------:R-:W-:-:S04]  /*0980*/  FFMA R0, R7, R0, -0.042180188000202178955 ;  /* 0xbd2cc52207007423 */ /* 0x000fc80000000000 */
[----:B------:R-:W-:-:S04]  /*0990*/  FFMA R0, R7, R0, 0.16654090583324432373 ;  /* 0x3e2a89b307007423 */ /* 0x000fc80000000000 */
[----:B------:R-:W-:Y:S01]  /*09a0*/  FFMA R2, R7, R0, -0.04200365021824836731 ;  /* 0xbd2c0c0507027423 */ /* 0x000fe20000000000 */
[----:B------:R-:W-:-:S03]  /*09b0*/  FSEL R0, R3, 1, !P0 ;  /* 0x3f80000003007808 */ /* 0x000fc60004000000 */
[C---:B------:R-:W-:Y:S02]  /*09c0*/  FFMA R2, R7.reuse, R2, -0.65587818622589111328 ;  /* 0xbf27e7a207027423 */ /* 0x040fe40000000002 */
[----:B------:R-:W-:Y:S02]  /*09d0*/  FMUL R0, R0, R9 ;  /* 0x0000000900007220 */ /* 0x000fe40000400000 */
[----:B------:R-:W-:-:S04]  /*09e0*/  FFMA R9, R7, R2, 0.57721567153930664062 ;  /* 0x3f13c46807097423 */ /* 0x000fc80000000002 */
[----:B------:R-:W-:-:S04]  /*09f0*/  FFMA R9, R0, R9, RZ ;  /* 0x0000000900097223 */ /* 0x000fc800000000ff */
[----:B------:R-:W-:Y:S01]  /*0a00*/  FFMA R0, R7, R9, R0 ;  /* 0x0000000907007223 */ /* 0x000fe20000000000 */
[----:B------:R-:W-:-:S04]  /*0a10*/  HFMA2 R7, -RZ, RZ, 15, 0 ;  /* 0x4b800000ff077431 */ /* 0x000fc800000001ff */
[----:B------:R-:W-:-:S04]  /*0a20*/  FSETP.GEU.AND P0, PT, |R0|, 1.175494350822287508e-38, PT ;  /* 0x008000000000780b */ /* 0x000fc80003f0e200 */
[----:B------:R-:W-:-:S09]  /*0a30*/  FSEL R7, R7, 1, !P0 ;  /* 0x3f80000007077808 */ /* 0x000fd20004000000 */
[----:B------:R-:W-:Y:S01]  /*0a40*/  @!P0 FMUL R0, R0, 16777216 ;  /* 0x4b80000000008820 */ /* 0x000fe20000400000 */
[----:B------:R-:W-:-:S05]  /*0a50*/  FSETP.GEU.AND P0, PT, R3, RZ, PT ;  /* 0x000000ff0300720b */ /* 0x000fca0003f0e000 */
[----:B------:R-:W0:Y:S02]  /*0a60*/  MUFU.RCP R0, R0 ;  /* 0x0000000000007308 */ /* 0x000e240000001000 */
[----:B0-----:R-:W-:-:S06]  /*0a70*/  FMUL R7, R0, R7 ;  /* 0x0000000700077220 */ /* 0x001fcc0000400000 */
[----:B------:R-:W-:Y:S05]  /*0a80*/  @P0 BRA `(.L_x_4) ;  /* 0x00000000002c0947 */ /* 0x000fea0003800000 */
[----:B------:R-:W-:-:S07]  /*0a90*/  MOV R8, R7 ;  /* 0x0000000700087202 */ /* 0x000fce0000000f00 */
.L_x_3:
[----:B------:R-:W0:Y:S01]  /*0aa0*/  FRND.TRUNC R0, R3 ;  /* 0x0000000300007307 */ /* 0x000e22000020d000 */
[----:B------:R-:W-:Y:S02]  /*0ab0*/  MOV R7, 0x7fffffff ;  /* 0x7fffffff00077802 */ /* 0x000fe40000000f00 */
[----:B0-----:R-:W-:-:S13]  /*0ac0*/  FSETP.NEU.AND P0, PT, R3, R0, PT ;  /* 0x000000000300720b */ /* 0x001fda0003f0d000 */
[----:B------:R-:W-:Y:S05]  /*0ad0*/  @!P0 BRA `(.L_x_4) ;  /* 0x0000000000188947 */ /* 0x000fea0003800000 */
[----:B------:R-:W-:Y:S02]  /*0ae0*/  FSETP.GEU.AND P0, PT, R3, -41.09999847412109375, PT ;  /* 0xc22466660300780b */ /* 0x000fe40003f0e000 */
[----:B------:R-:W-:-:S11]  /*0af0*/  MOV R7, R8 ;  /* 0x0000000800077202 */ /* 0x000fd60000000f00 */
[----:B------:R-:W0:Y:S02]  /*0b00*/  @!P0 F2I.TRUNC.NTZ R3, R3 ;  /* 0x0000000300038305 */ /* 0x000e24000020f100 */
[----:B0-----:R-:W-:-:S04]  /*0b10*/  @!P0 LOP3.LUT R0, R3, 0x1, RZ, 0xc0, !PT ;  /* 0x0000000103008812 */ /* 0x001fc800078ec0ff */
[----:B------:R-:W-:-:S04]  /*0b20*/  @!P0 ISETP.NE.U32.AND P1, PT, R0, 0x1, PT ;  /* 0x000000010000880c */ /* 0x000fc80003f25070 */
[----:B------:R-:W-:-:S09]  /*0b30*/  @!P0 FSEL R7, R8, RZ, P1 ;  /* 0x000000ff08078208 */ /* 0x000fd20000800000 */
.L_x_4:
[----:B------:R-:W-:Y:S05]  /*0b40*/  BSYNC.RECONVERGENT B0 ;  /* 0x0000000000007941 */ /* 0x000fea0003800200 */
.L_x_0:
[----:B------:R-:W-:Y:S01]  /*0b50*/  STG.E desc[UR4][R4.64], R7 ;  /* 0x0000000704007986 */ /* 0x000fe2000c101904 */
[----:B------:R-:W-:Y:S05]  /*0b60*/  EXIT ;  /* 0x000000000000794d */ /* 0x000fea0003800000 */
.L_x_5:
[----:B------:R-:W-:-:S00]  /*0b70*/  BRA `(.L_x_5) ;  /* 0xfffffffc00fc7947 */ /* 0x000fc0000383ffff */
[----:B------:R-:W-:-:S00]  /*0b80*/  NOP ;  /* 0x0000000000007918 */ /* 0x000fc00000000000 */
[----:B------:R-:W-:-:S00]  /*0b90*/  NOP ;  /* 0x0000000000007918 */ /* 0x000fc00000000000 */
[----:B------:R-:W-:-:S00]  /*0ba0*/  NOP ;  /* 0x0000000000007918 */ /* 0x000fc00000000000 */
[----:B------:R-:W-:-:S00]  /*0bb0*/  NOP ;  /* 0x0000000000007918 */ /* 0x000fc00000000000 */
[----:B------:R-:W-:-:S00]  /*0bc0*/  NOP ;  /* 0x0000000000007918 */ /* 0x000fc00000000000 */
[----:B------:R-:W-:-:S00]  /*0bd0*/  NOP ;  /* 0x0000000000007918 */ /* 0x000fc00000000000 */
[----:B------:R-:W-:-:S00]  /*0be0*/  NOP ;  /* 0x0000000000007918 */ /* 0x000fc00000000000 */
[----:B------:R-:W-:-:S00]  /*0bf0*/  NOP ;  /* 0x0000000000007918 */ /* 0x000fc00000000000 */
.L_x_6:


//--------------------- .nv.shared.reserved.0     --------------------------
	.section	.nv.shared.reserved.0,"aw",@nobits
	.weak		__nv_reservedSMEM_offset_0_alias
	.size		__nv_reservedSMEM_offset_0_alias, 0, 64
	.other		__nv_reservedSMEM_offset_0_alias,@"STO_CUDA_RESERVED_SHARED STV_DEFAULT"
__nv_reservedSMEM_offset_0_alias:
	.zero		0
	.zero		64


//--------------------- .nv.constant0.gammaGovaluate --------------------------
	.section	.nv.constant0.gammaGovaluate,"a",@progbits
	.sectionflags	@""
	.align	4
.nv.constant0.gammaGovaluate:
	.zero		908


//--------------------- SYMBOLS --------------------------

	.type		.nv.reservedSmem.offset0,@object
	.size		.nv.reservedSmem.offset0,0x4
